//
// Generated by NVIDIA NVVM Compiler
//
// Compiler Build ID: CL-36424714
// Cuda compilation tools, release 13.0, V13.0.88
// Based on NVVM 20.0.0
//

.version 9.0
.target sm_100
.address_size 64

	// .globl	_Z16factorial_kernelPxi

.visible .entry _Z16factorial_kernelPxi(
	.param .u64 .ptr .align 1 _Z16factorial_kernelPxi_param_0,
	.param .u32 _Z16factorial_kernelPxi_param_1
)
{
	.reg .pred 	%p<5>;
	.reg .b32 	%r<14>;
	.reg .b64 	%rd<13>;

	ld.param.u64 	%rd2, [_Z16factorial_kernelPxi_param_0];
	ld.param.u32 	%r5, [_Z16factorial_kernelPxi_param_1];
	cvta.to.global.u64 	%rd1, %rd2;
	mov.u32 	%r6, %tid.x;
	mov.u32 	%r7, %ctaid.x;
	mov.u32 	%r8, %ntid.x;
	mad.lo.s32 	%r1, %r7, %r8, %r6;
	setp.lt.s32 	%p1, %r1, %r5;
	add.s32 	%r9, %r1, 1;
	selp.b32 	%r10, %r9, 1, %p1;
	cvt.s64.s32 	%rd3, %r10;
	mul.wide.s32 	%rd4, %r1, 8;
	add.s64 	%rd5, %rd1, %rd4;
	st.global.u64 	[%rd5], %rd3;
	bar.sync 	0;
	setp.lt.s32 	%p2, %r5, 2;
	@%p2 bra 	$L__BB0_5;
	mov.b32 	%r13, 1;
$L__BB0_2:
	shl.b32 	%r3, %r13, 1;
	mul.lo.s32 	%r4, %r3, %r1;
	setp.ge.s32 	%p3, %r4, %r5;
	@%p3 bra 	$L__BB0_4;
	add.s32 	%r12, %r4, %r13;
	mul.wide.s32 	%rd6, %r12, 8;
	add.s64 	%rd7, %rd1, %rd6;
	ld.global.u64 	%rd8, [%rd7];
	mul.wide.s32 	%rd9, %r4, 8;
	add.s64 	%rd10, %rd1, %rd9;
	ld.global.u64 	%rd11, [%rd10];
	mul.lo.s64 	%rd12, %rd11, %rd8;
	st.global.u64 	[%rd10], %rd12;
$L__BB0_4:
	bar.sync 	0;
	setp.lt.s32 	%p4, %r3, %r5;
	mov.u32 	%r13, %r3;
	@%p4 bra 	$L__BB0_2;
$L__BB0_5:
	ret;

}


// ===== COMPILED SASS (sm_100) =====

	.target	sm_100

	.elftype	@"ET_EXEC"


//--------------------- .note.nv.tkinfo           --------------------------
	.section	.note.nv.tkinfo,"",@"SHT_NOTE"
	.sectionflags	@"SHF_NOTE_NV_TKINFO"
	.tkinfo
        /*0018*/ 	.word	0x00000002
        /*0030*/ 	.string	""
        /*0030*/ 	.string	"ptxas"
        /*0030*/ 	.string	"Cuda compilation tools, release 13.0, V13.0.88"
        /*0030*/ 	.string	"Build cuda_13.0.r13.0/compiler.36424714_0"
        /*0030*/ 	.string	"-arch sm_100 -m 64 "



//--------------------- .note.nv.cuinfo           --------------------------
	.section	.note.nv.cuinfo,"",@"SHT_NOTE"
	.sectionflags	@"SHF_NOTE_NV_CUINFO"
        /*0018*/ 	.short	0x0002
        /*001a*/ 	.short	0x0064
        /*001c*/ 	.short	0x0082
	.zero		2


//--------------------- .nv.info                  --------------------------
	.section	.nv.info,"",@"SHT_CUDA_INFO"
	.align	4


	//----- nvinfo : EIATTR_REGCOUNT
	.align		4
        /*0000*/ 	.byte	0x04, 0x2f
        /*0002*/ 	.short	(.L_1 - .L_0)
	.align		4
.L_0:
        /*0004*/ 	.word	index@(_Z16factorial_kernelPxi)
        /*0008*/ 	.word	0x00000010


	//----- nvinfo : EIATTR_FRAME_SIZE
	.align		4
.L_1:
        /*000c*/ 	.byte	0x04, 0x11
        /*000e*/ 	.short	(.L_3 - .L_2)
	.align		4
.L_2:
        /*0010*/ 	.word	index@(_Z16factorial_kernelPxi)
        /*0014*/ 	.word	0x00000000


	//----- nvinfo : EIATTR_MIN_STACK_SIZE
	.align		4
.L_3:
        /*0018*/ 	.byte	0x04, 0x12
        /*001a*/ 	.short	(.L_5 - .L_4)
	.align		4
.L_4:
        /*001c*/ 	.word	index@(_Z16factorial_kernelPxi)
        /*0020*/ 	.word	0x00000000
.L_5:


//--------------------- .nv.compat                --------------------------
	.section	.nv.compat,"",@"SHT_CUDA_COMPAT_INFO"
	.align	4
        /*0000*/ 	.byte	0x02, 0x09, 0x00, 0x00, 0x02, 0x02, 0x01, 0x00, 0x02, 0x05, 0x05, 0x00, 0x03, 0x07, 0x01, 0x01
        /*0010*/ 	.byte	0x02, 0x03, 0x00, 0x00, 0x02, 0x06, 0x01, 0x00, 0x04, 0x0b, 0x08, 0x00, 0x09, 0x00, 0x00, 0x00
        /*0020*/ 	.byte	0x00, 0x00, 0x00, 0x00


//--------------------- .nv.info._Z16factorial_kernelPxi --------------------------
	.section	.nv.info._Z16factorial_kernelPxi,"",@"SHT_CUDA_INFO"
	.sectionflags	@""
	.align	4


	//----- nvinfo : EIATTR_CUDA_API_VERSION
	.align		4
        /*0000*/ 	.byte	0x04, 0x37
        /*0002*/ 	.short	(.L_7 - .L_6)
.L_6:
        /*0004*/ 	.word	0x00000082


	//----- nvinfo : EIATTR_KPARAM_INFO
	.align		4
.L_7:
        /*0008*/ 	.byte	0x04, 0x17
        /*000a*/ 	.short	(.L_9 - .L_8)
.L_8:
        /*000c*/ 	.word	0x00000000
        /*0010*/ 	.short	0x0001
        /*0012*/ 	.short	0x0008
        /*0014*/ 	.byte	0x00, 0xf0, 0x11, 0x00


	//----- nvinfo : EIATTR_KPARAM_INFO
	.align		4
.L_9:
        /*0018*/ 	.byte	0x04, 0x17
        /*001a*/ 	.short	(.L_11 - .L_10)
.L_10:
        /*001c*/ 	.word	0x00000000
        /*0020*/ 	.short	0x0000
        /*0022*/ 	.short	0x0000
        /*0024*/ 	.byte	0x00, 0xf5, 0x21, 0x00


	//----- nvinfo : EIATTR_SPARSE_MMA_MASK
	.align		4
.L_11:
        /*0028*/ 	.byte	0x03, 0x50
        /*002a*/ 	.short	0x0000


	//----- nvinfo : EIATTR_MAXREG_COUNT
	.align		4
        /*002c*/ 	.byte	0x03, 0x1b
        /*002e*/ 	.short	0x00ff


	//----- nvinfo : EIATTR_NUM_BARRIERS
	.align		4
        /*0030*/ 	.byte	0x02, 0x4c
        /*0032*/ 	.byte	0x01
	.zero		1


	//----- nvinfo : EIATTR_MERCURY_ISA_VERSION
	.align		4
        /*0034*/ 	.byte	0x03, 0x5f
        /*0036*/ 	.short	0x0101


	//----- nvinfo : EIATTR_VRC_CTA_INIT_COUNT
	.align		4
        /*0038*/ 	.byte	0x02, 0x4a
	.zero		1
	.zero		1


	//----- nvinfo : EIATTR_EXIT_INSTR_OFFSETS
	.align		4
        /*003c*/ 	.byte	0x04, 0x1c
        /*003e*/ 	.short	(.L_13 - .L_12)


	//   ....[0]....
.L_12:
        /*0040*/ 	.word	0x00000100


	//   ....[1]....
        /*0044*/ 	.word	0x00000280


	//----- nvinfo : EIATTR_CRS_STACK_SIZE
	.align		4
.L_13:
        /*0048*/ 	.byte	0x04, 0x1e
        /*004a*/ 	.short	(.L_15 - .L_14)
.L_14:
        /*004c*/ 	.word	0x00000000


	//----- nvinfo : EIATTR_CBANK_PARAM_SIZE
	.align		4
.L_15:
        /*0050*/ 	.byte	0x03, 0x19
        /*0052*/ 	.short	0x000c


	//----- nvinfo : EIATTR_PARAM_CBANK
	.align		4
        /*0054*/ 	.byte	0x04, 0x0a
        /*0056*/ 	.short	(.L_17 - .L_16)
	.align		4
.L_16:
        /*0058*/ 	.word	index@(.nv.constant0._Z16factorial_kernelPxi)
        /*005c*/ 	.short	0x0380
        /*005e*/ 	.short	0x000c


	//----- nvinfo : EIATTR_SW_WAR
	.align		4
.L_17:
        /*0060*/ 	.byte	0x04, 0x36
        /*0062*/ 	.short	(.L_19 - .L_18)
.L_18:
        /*0064*/ 	.word	0x00000008
.L_19:


//--------------------- .nv.callgraph             --------------------------
	.section	.nv.callgraph,"",@"SHT_CUDA_CALLGRAPH"
	.align	4
	.sectionentsize	8
	.align		4
        /*0000*/ 	.word	0x00000000
	.align		4
        /*0004*/ 	.word	0xffffffff
	.align		4
        /*0008*/ 	.word	0x00000000
	.align		4
        /*000c*/ 	.word	0xfffffffe
	.align		4
        /*0010*/ 	.word	0x00000000
	.align		4
        /*0014*/ 	.word	0xfffffffd
	.align		4
        /*0018*/ 	.word	0x00000000
	.align		4
        /*001c*/ 	.word	0xfffffffc


//--------------------- .text._Z16factorial_kernelPxi --------------------------
	.section	.text._Z16factorial_kernelPxi,"ax",@progbits
	.align	128
        .global         _Z16factorial_kernelPxi
        .type           _Z16factorial_kernelPxi,@function
        .size           _Z16factorial_kernelPxi,(.L_x_4 - _Z16factorial_kernelPxi)
        .other          _Z16factorial_kernelPxi,@"STO_CUDA_ENTRY STV_DEFAULT"
_Z16factorial_kernelPxi:
.text._Z16factorial_kernelPxi:
[----:B------:R-:W-:Y:S01]  /*0000*/  LDC R1, c[0x0][0x37c] ;  /* 0x0000df00ff017b82 */ /* 0x000fe20000000800 */
[----:B------:R-:W0:Y:S07]  /*0010*/  S2R R13, SR_TID.X ;  /* 0x00000000000d7919 */ /* 0x000e2e0000002100 */
[----:B------:R-:W0:Y:S01]  /*0020*/  S2UR UR4, SR_CTAID.X ;  /* 0x00000000000479c3 */ /* 0x000e220000002500 */
[----:B------:R-:W1:Y:S07]  /*0030*/  LDCU.64 UR6, c[0x0][0x358] ;  /* 0x00006b00ff0677ac */ /* 0x000e6e0008000a00 */
[----:B------:R-:W0:Y:S08]  /*0040*/  LDC R0, c[0x0][0x360] ;  /* 0x0000d800ff007b82 */ /* 0x000e300000000800 */
[----:B------:R-:W2:Y:S08]  /*0050*/  LDC R6, c[0x0][0x388] ;  /* 0x0000e200ff067b82 */ /* 0x000eb00000000800 */
[----:B------:R-:W3:Y:S01]  /*0060*/  LDC.64 R4, c[0x0][0x380] ;  /* 0x0000e000ff047b82 */ /* 0x000ee20000000a00 */
[----:B0-----:R-:W-:-:S05]  /*0070*/  IMAD R13, R0, UR4, R13 ;  /* 0x00000004000d7c24 */ /* 0x001fca000f8e020d */
[C---:B------:R-:W-:Y:S02]  /*0080*/  IADD3 R2, PT, PT, R13.reuse, 0x1, RZ ;  /* 0x000000010d027810 */ /* 0x040fe40007ffe0ff */
[----:B--2---:R-:W-:-:S04]  /*0090*/  ISETP.GE.AND P0, PT, R13, R6, PT ;  /* 0x000000060d00720c */ /* 0x004fc80003f06270 */
[----:B------:R-:W-:Y:S02]  /*00a0*/  SEL R2, R2, 0x1, !P0 ;  /* 0x0000000102027807 */ /* 0x000fe40004000000 */
[----:B------:R-:W-:Y:S02]  /*00b0*/  ISETP.GE.AND P0, PT, R6, 0x2, PT ;  /* 0x000000020600780c */ /* 0x000fe40003f06270 */
[----:B------:R-:W-:Y:S01]  /*00c0*/  SHF.R.S32.HI R3, RZ, 0x1f, R2 ;  /* 0x0000001fff037819 */ /* 0x000fe20000011402 */
[----:B---3--:R-:W-:-:S05]  /*00d0*/  IMAD.WIDE R4, R13, 0x8, R4 ;  /* 0x000000080d047825 */ /* 0x008fca00078e0204 */
[----:B-1----:R0:W-:Y:S01]  /*00e0*/  STG.E.64 desc[UR6][R4.64], R2 ;  /* 0x0000000204007986 */ /* 0x0021e2000c101b06 */
[----:B------:R-:W-:Y:S06]  /*00f0*/  BAR.SYNC.DEFER_BLOCKING 0x0 ;  /* 0x0000000000007b1d */ /* 0x000fec0000010000 */
[----:B------:R-:W-:Y:S05]  /*0100*/  @!P0 EXIT ;  /* 0x000000000000894d */ /* 0x000fea0003800000 */
[----:B------:R-:W1:Y:S01]  /*0110*/  LDC.64 R10, c[0x0][0x380] ;  /* 0x0000e000ff0a7b82 */ /* 0x000e620000000a00 */
[----:B------:R-:W2:Y:S01]  /*0120*/  LDCU UR8, c[0x0][0x388] ;  /* 0x00007100ff0877ac */ /* 0x000ea20008000800 */
[----:B------:R-:W-:-:S05]  /*0130*/  UMOV UR4, 0x1 ;  /* 0x0000000100047882 */ /* 0x000fca0000000000 */
.L_x_2:
[----:B------:R-:W-:Y:S01]  /*0140*/  USHF.L.U32 UR5, UR4, 0x1, URZ ;  /* 0x0000000104057899 */ /* 0x000fe200080006ff */
[----:B------:R-:W-:Y:S05]  /*0150*/  BSSY.RECONVERGENT B0, `(.L_x_0) ;  /* 0x000000e000007945 */ /* 0x000fea0003800200 */
[----:B0-----:R-:W-:-:S05]  /*0160*/  IMAD R5, R13, UR5, RZ ;  /* 0x000000050d057c24 */ /* 0x001fca000f8e02ff */
[----:B--2---:R-:W-:-:S13]  /*0170*/  ISETP.GE.AND P0, PT, R5, UR8, PT ;  /* 0x0000000805007c0c */ /* 0x004fda000bf06270 */
[----:B------:R-:W-:Y:S05]  /*0180*/  @P0 BRA `(.L_x_1) ;  /* 0x0000000000280947 */ /* 0x000fea0003800000 */
[C---:B------:R-:W-:Y:S01]  /*0190*/  IADD3 R3, PT, PT, R5.reuse, UR4, RZ ;  /* 0x0000000405037c10 */ /* 0x040fe2000fffe0ff */
[----:B-1----:R-:W-:-:S04]  /*01a0*/  IMAD.WIDE R4, R5, 0x8, R10 ;  /* 0x0000000805047825 */ /* 0x002fc800078e020a */
[----:B------:R-:W-:Y:S01]  /*01b0*/  IMAD.WIDE R2, R3, 0x8, R10 ;  /* 0x0000000803027825 */ /* 0x000fe200078e020a */
[----:B------:R-:W2:Y:S05]  /*01c0*/  LDG.E.64 R6, desc[UR6][R4.64] ;  /* 0x0000000604067981 */ /* 0x000eaa000c1e1b00 */
[----:B------:R-:W2:Y:S02]  /*01d0*/  LDG.E.64 R2, desc[UR6][R2.64] ;  /* 0x0000000602027981 */ /* 0x000ea4000c1e1b00 */
[-C--:B--2---:R-:W-:Y:S02]  /*01e0*/  IMAD R7, R7, R2.reuse, RZ ;  /* 0x0000000207077224 */ /* 0x084fe400078e02ff */
[----:B------:R-:W-:-:S04]  /*01f0*/  IMAD.WIDE.U32 R8, R6, R2, RZ ;  /* 0x0000000206087225 */ /* 0x000fc800078e00ff */
[----:B------:R-:W-:-:S05]  /*0200*/  IMAD R7, R3, R6, R7 ;  /* 0x0000000603077224 */ /* 0x000fca00078e0207 */
[----:B------:R-:W-:-:S05]  /*0210*/  IADD3 R9, PT, PT, R9, R7, RZ ;  /* 0x0000000709097210 */ /* 0x000fca0007ffe0ff */
[----:B------:R0:W-:Y:S02]  /*0220*/  STG.E.64 desc[UR6][R4.64], R8 ;  /* 0x0000000804007986 */ /* 0x0001e4000c101b06 */
.L_x_1:
[----:B------:R-:W-:Y:S05]  /*0230*/  BSYNC.RECONVERGENT B0 ;  /* 0x0000000000007941 */ /* 0x000fea0003800200 */
.L_x_0:
[----:B------:R-:W-:Y:S01]  /*0240*/  BAR.SYNC.DEFER_BLOCKING 0x0 ;  /* 0x0000000000007b1d */ /* 0x000fe20000010000 */
[----:B------:R-:W-:-:S05]  /*0250*/  UISETP.GE.AND UP0, UPT, UR5, UR8, UPT ;  /* 0x000000080500728c */ /* 0x000fca000bf06270 */
[----:B------:R-:W-:-:S04]  /*0260*/  UMOV UR4, UR5 ;  /* 0x0000000500047c82 */ /* 0x000fc80008000000 */
[----:B------:R-:W-:Y:S05]  /*0270*/  BRA.U !UP0, `(.L_x_2) ;  /* 0xfffffffd08b07547 */ /* 0x000fea000b83ffff */
[----:B------:R-:W-:Y:S05]  /*0280*/  EXIT ;  /* 0x000000000000794d */ /* 0x000fea0003800000 */
.L_x_3:
[----:B------:R-:W-:-:S00]  /*0290*/  BRA `(.L_x_3) ;  /* 0xfffffffc00fc7947 */ /* 0x000fc0000383ffff */
[----:B------:R-:W-:-:S00]  /*02a0*/  NOP ;  /* 0x0000000000007918 */ /* 0x000fc00000000000 */
        /* <DEDUP_REMOVED lines=13> */
.L_x_4:


//--------------------- .nv.shared.reserved.0     --------------------------
	.section	.nv.shared.reserved.0,"aw",@nobits
	.weak		__nv_reservedSMEM_offset_0_alias
	.size		__nv_reservedSMEM_offset_0_alias, 0, 64
	.other		__nv_reservedSMEM_offset_0_alias,@"STO_CUDA_RESERVED_SHARED STV_DEFAULT"
__nv_reservedSMEM_offset_0_alias:
	.zero		0
	.zero		64


//--------------------- .nv.constant0._Z16factorial_kernelPxi --------------------------
	.section	.nv.constant0._Z16factorial_kernelPxi,"a",@progbits
	.sectionflags	@""
	.align	4
.nv.constant0._Z16factorial_kernelPxi:
	.zero		908


//--------------------- SYMBOLS --------------------------

	.type		.nv.reservedSmem.offset0,@object
	.size		.nv.reservedSmem.offset0,0x4
